//
// Generated by NVIDIA NVVM Compiler
//
// Compiler Build ID: CL-36424714
// Cuda compilation tools, release 13.0, V13.0.88
// Based on NVVM 20.0.0
//

.version 9.0
.target sm_100
.address_size 64

	// .globl	_Z16reduction_kernelPKfPfi
// _ZZ16reduction_kernelPKfPfiE4smem has been demoted

.visible .entry _Z16reduction_kernelPKfPfi(
	.param .u64 .ptr .align 1 _Z16reduction_kernelPKfPfi_param_0,
	.param .u64 .ptr .align 1 _Z16reduction_kernelPKfPfi_param_1,
	.param .u32 _Z16reduction_kernelPKfPfi_param_2
)
{
	.reg .pred 	%p<7>;
	.reg .b32 	%r<15>;
	.reg .b32 	%f<13>;
	.reg .b64 	%rd<11>;
	// demoted variable
	.shared .align 4 .b8 _ZZ16reduction_kernelPKfPfiE4smem[1024];
	ld.param.u64 	%rd3, [_Z16reduction_kernelPKfPfi_param_0];
	ld.param.u64 	%rd2, [_Z16reduction_kernelPKfPfi_param_1];
	ld.param.u32 	%r9, [_Z16reduction_kernelPKfPfi_param_2];
	cvta.to.global.u64 	%rd1, %rd3;
	mov.u32 	%r1, %tid.x;
	mov.u32 	%r2, %ctaid.x;
	mov.u32 	%r14, %ntid.x;
	mad.lo.s32 	%r4, %r2, %r14, %r1;
	setp.ge.u32 	%p1, %r4, %r9;
	mov.f32 	%f12, 0f00000000;
	@%p1 bra 	$L__BB0_2;
	mul.wide.u32 	%rd4, %r4, 4;
	add.s64 	%rd5, %rd1, %rd4;
	ld.global.f32 	%f12, [%rd5];
$L__BB0_2:
	add.s32 	%r5, %r4, %r14;
	setp.ge.u32 	%p2, %r5, %r9;
	@%p2 bra 	$L__BB0_4;
	mul.wide.u32 	%rd6, %r5, 4;
	add.s64 	%rd7, %rd1, %rd6;
	ld.global.f32 	%f6, [%rd7];
	add.f32 	%f12, %f12, %f6;
$L__BB0_4:
	shl.b32 	%r10, %r1, 2;
	mov.u32 	%r11, _ZZ16reduction_kernelPKfPfiE4smem;
	add.s32 	%r6, %r11, %r10;
	st.shared.f32 	[%r6], %f12;
	bar.sync 	0;
	setp.lt.u32 	%p3, %r14, 2;
	@%p3 bra 	$L__BB0_8;
$L__BB0_5:
	shr.u32 	%r8, %r14, 1;
	setp.ge.u32 	%p4, %r1, %r8;
	@%p4 bra 	$L__BB0_7;
	shl.b32 	%r12, %r8, 2;
	add.s32 	%r13, %r6, %r12;
	ld.shared.f32 	%f7, [%r13];
	ld.shared.f32 	%f8, [%r6];
	add.f32 	%f9, %f7, %f8;
	st.shared.f32 	[%r6], %f9;
$L__BB0_7:
	bar.sync 	0;
	setp.gt.u32 	%p5, %r14, 3;
	mov.u32 	%r14, %r8;
	@%p5 bra 	$L__BB0_5;
$L__BB0_8:
	setp.ne.s32 	%p6, %r1, 0;
	@%p6 bra 	$L__BB0_10;
	ld.shared.f32 	%f10, [_ZZ16reduction_kernelPKfPfiE4smem];
	cvta.to.global.u64 	%rd8, %rd2;
	mul.wide.u32 	%rd9, %r2, 4;
	add.s64 	%rd10, %rd8, %rd9;
	st.global.f32 	[%rd10], %f10;
$L__BB0_10:
	ret;

}


// ===== COMPILED SASS (sm_100) =====

	.target	sm_100

	.elftype	@"ET_EXEC"


//--------------------- .note.nv.tkinfo           --------------------------
	.section	.note.nv.tkinfo,"",@"SHT_NOTE"
	.sectionflags	@"SHF_NOTE_NV_TKINFO"
	.tkinfo
        /*0018*/ 	.word	0x00000002
        /*0030*/ 	.string	""
        /*0030*/ 	.string	"ptxas"
        /*0030*/ 	.string	"Cuda compilation tools, release 13.0, V13.0.88"
        /*0030*/ 	.string	"Build cuda_13.0.r13.0/compiler.36424714_0"
        /*0030*/ 	.string	"-arch sm_100 -m 64 "



//--------------------- .note.nv.cuinfo           --------------------------
	.section	.note.nv.cuinfo,"",@"SHT_NOTE"
	.sectionflags	@"SHF_NOTE_NV_CUINFO"
        /*0018*/ 	.short	0x0002
        /*001a*/ 	.short	0x0064
        /*001c*/ 	.short	0x0082
	.zero		2


//--------------------- .nv.info                  --------------------------
	.section	.nv.info,"",@"SHT_CUDA_INFO"
	.align	4


	//----- nvinfo : EIATTR_REGCOUNT
	.align		4
        /*0000*/ 	.byte	0x04, 0x2f
        /*0002*/ 	.short	(.L_1 - .L_0)
	.align		4
.L_0:
        /*0004*/ 	.word	index@(_Z16reduction_kernelPKfPfi)
        /*0008*/ 	.word	0x0000000e


	//----- nvinfo : EIATTR_FRAME_SIZE
	.align		4
.L_1:
        /*000c*/ 	.byte	0x04, 0x11
        /*000e*/ 	.short	(.L_3 - .L_2)
	.align		4
.L_2:
        /*0010*/ 	.word	index@(_Z16reduction_kernelPKfPfi)
        /*0014*/ 	.word	0x00000000


	//----- nvinfo : EIATTR_MIN_STACK_SIZE
	.align		4
.L_3:
        /*0018*/ 	.byte	0x04, 0x12
        /*001a*/ 	.short	(.L_5 - .L_4)
	.align		4
.L_4:
        /*001c*/ 	.word	index@(_Z16reduction_kernelPKfPfi)
        /*0020*/ 	.word	0x00000000
.L_5:


//--------------------- .nv.compat                --------------------------
	.section	.nv.compat,"",@"SHT_CUDA_COMPAT_INFO"
	.align	4
        /*0000*/ 	.byte	0x02, 0x09, 0x00, 0x00, 0x02, 0x02, 0x01, 0x00, 0x02, 0x05, 0x05, 0x00, 0x03, 0x07, 0x01, 0x01
        /*0010*/ 	.byte	0x02, 0x03, 0x00, 0x00, 0x02, 0x06, 0x01, 0x00, 0x04, 0x0b, 0x08, 0x00, 0x09, 0x00, 0x00, 0x00
        /*0020*/ 	.byte	0x00, 0x00, 0x00, 0x00


//--------------------- .nv.info._Z16reduction_kernelPKfPfi --------------------------
	.section	.nv.info._Z16reduction_kernelPKfPfi,"",@"SHT_CUDA_INFO"
	.sectionflags	@""
	.align	4


	//----- nvinfo : EIATTR_CUDA_API_VERSION
	.align		4
        /*0000*/ 	.byte	0x04, 0x37
        /*0002*/ 	.short	(.L_7 - .L_6)
.L_6:
        /*0004*/ 	.word	0x00000082


	//----- nvinfo : EIATTR_KPARAM_INFO
	.align		4
.L_7:
        /*0008*/ 	.byte	0x04, 0x17
        /*000a*/ 	.short	(.L_9 - .L_8)
.L_8:
        /*000c*/ 	.word	0x00000000
        /*0010*/ 	.short	0x0002
        /*0012*/ 	.short	0x0010
        /*0014*/ 	.byte	0x00, 0xf0, 0x11, 0x00


	//----- nvinfo : EIATTR_KPARAM_INFO
	.align		4
.L_9:
        /*0018*/ 	.byte	0x04, 0x17
        /*001a*/ 	.short	(.L_11 - .L_10)
.L_10:
        /*001c*/ 	.word	0x00000000
        /*0020*/ 	.short	0x0001
        /*0022*/ 	.short	0x0008
        /*0024*/ 	.byte	0x00, 0xf5, 0x21, 0x00


	//----- nvinfo : EIATTR_KPARAM_INFO
	.align		4
.L_11:
        /*0028*/ 	.byte	0x04, 0x17
        /*002a*/ 	.short	(.L_13 - .L_12)
.L_12:
        /*002c*/ 	.word	0x00000000
        /*0030*/ 	.short	0x0000
        /*0032*/ 	.short	0x0000
        /*0034*/ 	.byte	0x00, 0xf5, 0x21, 0x00


	//----- nvinfo : EIATTR_SPARSE_MMA_MASK
	.align		4
.L_13:
        /*0038*/ 	.byte	0x03, 0x50
        /*003a*/ 	.short	0x0000


	//----- nvinfo : EIATTR_MAXREG_COUNT
	.align		4
        /*003c*/ 	.byte	0x03, 0x1b
        /*003e*/ 	.short	0x00ff


	//----- nvinfo : EIATTR_NUM_BARRIERS
	.align		4
        /*0040*/ 	.byte	0x02, 0x4c
        /*0042*/ 	.byte	0x01
	.zero		1


	//----- nvinfo : EIATTR_MERCURY_ISA_VERSION
	.align		4
        /*0044*/ 	.byte	0x03, 0x5f
        /*0046*/ 	.short	0x0101


	//----- nvinfo : EIATTR_VRC_CTA_INIT_COUNT
	.align		4
        /*0048*/ 	.byte	0x02, 0x4a
	.zero		1
	.zero		1


	//----- nvinfo : EIATTR_EXIT_INSTR_OFFSETS
	.align		4
        /*004c*/ 	.byte	0x04, 0x1c
        /*004e*/ 	.short	(.L_15 - .L_14)


	//   ....[0]....
.L_14:
        /*0050*/ 	.word	0x00000270


	//   ....[1]....
        /*0054*/ 	.word	0x000002f0


	//----- nvinfo : EIATTR_CBANK_PARAM_SIZE
	.align		4
.L_15:
        /*0058*/ 	.byte	0x03, 0x19
        /*005a*/ 	.short	0x0014


	//----- nvinfo : EIATTR_PARAM_CBANK
	.align		4
        /*005c*/ 	.byte	0x04, 0x0a
        /*005e*/ 	.short	(.L_17 - .L_16)
	.align		4
.L_16:
        /*0060*/ 	.word	index@(.nv.constant0._Z16reduction_kernelPKfPfi)
        /*0064*/ 	.short	0x0380
        /*0066*/ 	.short	0x0014


	//----- nvinfo : EIATTR_SW_WAR
	.align		4
.L_17:
        /*0068*/ 	.byte	0x04, 0x36
        /*006a*/ 	.short	(.L_19 - .L_18)
.L_18:
        /*006c*/ 	.word	0x00000008
.L_19:


//--------------------- .nv.callgraph             --------------------------
	.section	.nv.callgraph,"",@"SHT_CUDA_CALLGRAPH"
	.align	4
	.sectionentsize	8
	.align		4
        /*0000*/ 	.word	0x00000000
	.align		4
        /*0004*/ 	.word	0xffffffff
	.align		4
        /*0008*/ 	.word	0x00000000
	.align		4
        /*000c*/ 	.word	0xfffffffe
	.align		4
        /*0010*/ 	.word	0x00000000
	.align		4
        /*0014*/ 	.word	0xfffffffd
	.align		4
        /*0018*/ 	.word	0x00000000
	.align		4
        /*001c*/ 	.word	0xfffffffc


//--------------------- .text._Z16reduction_kernelPKfPfi --------------------------
	.section	.text._Z16reduction_kernelPKfPfi,"ax",@progbits
	.align	128
        .global         _Z16reduction_kernelPKfPfi
        .type           _Z16reduction_kernelPKfPfi,@function
        .size           _Z16reduction_kernelPKfPfi,(.L_x_3 - _Z16reduction_kernelPKfPfi)
        .other          _Z16reduction_kernelPKfPfi,@"STO_CUDA_ENTRY STV_DEFAULT"
_Z16reduction_kernelPKfPfi:
.text._Z16reduction_kernelPKfPfi:
[----:B------:R-:W-:Y:S01]  /*0000*/  LDC R1, c[0x0][0x37c] ;  /* 0x0000df00ff017b82 */ /* 0x000fe20000000800 */
[----:B------:R-:W0:Y:S01]  /*0010*/  S2R R8, SR_TID.X ;  /* 0x0000000000087919 */ /* 0x000e220000002100 */
[----:B------:R-:W1:Y:S01]  /*0020*/  LDCU UR4, c[0x0][0x360] ;  /* 0x00006c00ff0477ac */ /* 0x000e620008000800 */
[----:B------:R-:W-:Y:S01]  /*0030*/  IMAD.MOV.U32 R6, RZ, RZ, RZ ;  /* 0x000000ffff067224 */ /* 0x000fe200078e00ff */
[----:B------:R-:W0:Y:S01]  /*0040*/  S2R R9, SR_CTAID.X ;  /* 0x0000000000097919 */ /* 0x000e220000002500 */
[----:B------:R-:W2:Y:S01]  /*0050*/  LDCU UR5, c[0x0][0x390] ;  /* 0x00007200ff0577ac */ /* 0x000ea20008000800 */
[----:B------:R-:W3:Y:S01]  /*0060*/  LDCU.64 UR6, c[0x0][0x358] ;  /* 0x00006b00ff0677ac */ /* 0x000ee20008000a00 */
[----:B-1----:R-:W-:Y:S02]  /*0070*/  IMAD.U32 R0, RZ, RZ, UR4 ;  /* 0x00000004ff007e24 */ /* 0x002fe4000f8e00ff */
[----:B0-----:R-:W-:-:S05]  /*0080*/  IMAD R7, R9, UR4, R8 ;  /* 0x0000000409077c24 */ /* 0x001fca000f8e0208 */
[C---:B------:R-:W-:Y:S02]  /*0090*/  IADD3 R11, PT, PT, R7.reuse, R0, RZ ;  /* 0x00000000070b7210 */ /* 0x040fe40007ffe0ff */
[----:B--2---:R-:W-:Y:S02]  /*00a0*/  ISETP.GE.U32.AND P0, PT, R7, UR5, PT ;  /* 0x0000000507007c0c */ /* 0x004fe4000bf06070 */
[----:B------:R-:W-:-:S11]  /*00b0*/  ISETP.GE.U32.AND P1, PT, R11, UR5, PT ;  /* 0x000000050b007c0c */ /* 0x000fd6000bf26070 */
[----:B------:R-:W0:Y:S08]  /*00c0*/  @!P0 LDC.64 R2, c[0x0][0x380] ;  /* 0x0000e000ff028b82 */ /* 0x000e300000000a00 */
[----:B------:R-:W1:Y:S01]  /*00d0*/  @!P1 LDC.64 R4, c[0x0][0x380] ;  /* 0x0000e000ff049b82 */ /* 0x000e620000000a00 */
[----:B0-----:R-:W-:-:S05]  /*00e0*/  @!P0 IMAD.WIDE.U32 R2, R7, 0x4, R2 ;  /* 0x0000000407028825 */ /* 0x001fca00078e0002 */
[----:B---3--:R-:W2:Y:S01]  /*00f0*/  @!P0 LDG.E R6, desc[UR6][R2.64] ;  /* 0x0000000602068981 */ /* 0x008ea2000c1e1900 */
[----:B-1----:R-:W-:-:S06]  /*0100*/  @!P1 IMAD.WIDE.U32 R4, R11, 0x4, R4 ;  /* 0x000000040b049825 */ /* 0x002fcc00078e0004 */
[----:B------:R-:W2:Y:S01]  /*0110*/  @!P1 LDG.E R5, desc[UR6][R4.64] ;  /* 0x0000000604059981 */ /* 0x000ea2000c1e1900 */
[----:B------:R-:W0:Y:S01]  /*0120*/  S2UR UR5, SR_CgaCtaId ;  /* 0x00000000000579c3 */ /* 0x000e220000008800 */
[----:B------:R-:W-:Y:S01]  /*0130*/  UMOV UR4, 0x400 ;  /* 0x0000040000047882 */ /* 0x000fe20000000000 */
[----:B------:R-:W-:Y:S01]  /*0140*/  ISETP.GE.U32.AND P0, PT, R0, 0x2, PT ;  /* 0x000000020000780c */ /* 0x000fe20003f06070 */
[----:B0-----:R-:W-:-:S06]  /*0150*/  ULEA UR4, UR5, UR4, 0x18 ;  /* 0x0000000405047291 */ /* 0x001fcc000f8ec0ff */
[----:B------:R-:W-:Y:S01]  /*0160*/  LEA R7, R8, UR4, 0x2 ;  /* 0x0000000408077c11 */ /* 0x000fe2000f8e10ff */
[----:B--2---:R-:W-:Y:S01]  /*0170*/  @!P1 FADD R6, R6, R5 ;  /* 0x0000000506069221 */ /* 0x004fe20000000000 */
[----:B------:R-:W-:-:S04]  /*0180*/  ISETP.NE.AND P1, PT, R8, RZ, PT ;  /* 0x000000ff0800720c */ /* 0x000fc80003f25270 */
[----:B------:R0:W-:Y:S01]  /*0190*/  STS [R7], R6 ;  /* 0x0000000607007388 */ /* 0x0001e20000000800 */
[----:B------:R-:W-:Y:S06]  /*01a0*/  BAR.SYNC.DEFER_BLOCKING 0x0 ;  /* 0x0000000000007b1d */ /* 0x000fec0000010000 */
[----:B------:R-:W-:Y:S05]  /*01b0*/  @!P0 BRA `(.L_x_0) ;  /* 0x00000000002c8947 */ /* 0x000fea0003800000 */
.L_x_1:
[----:B------:R-:W-:-:S04]  /*01c0*/  SHF.R.U32.HI R5, RZ, 0x1, R0 ;  /* 0x00000001ff057819 */ /* 0x000fc80000011600 */
[----:B------:R-:W-:-:S13]  /*01d0*/  ISETP.GE.U32.AND P0, PT, R8, R5, PT ;  /* 0x000000050800720c */ /* 0x000fda0003f06070 */
[----:B------:R-:W-:Y:S01]  /*01e0*/  @!P0 LEA R2, R5, R7, 0x2 ;  /* 0x0000000705028211 */ /* 0x000fe200078e10ff */
[----:B------:R-:W-:Y:S05]  /*01f0*/  @!P0 LDS R3, [R7] ;  /* 0x0000000007038984 */ /* 0x000fea0000000800 */
[----:B------:R-:W1:Y:S02]  /*0200*/  @!P0 LDS R2, [R2] ;  /* 0x0000000002028984 */ /* 0x000e640000000800 */
[----:B-1----:R-:W-:-:S05]  /*0210*/  @!P0 FADD R4, R2, R3 ;  /* 0x0000000302048221 */ /* 0x002fca0000000000 */
[----:B------:R1:W-:Y:S01]  /*0220*/  @!P0 STS [R7], R4 ;  /* 0x0000000407008388 */ /* 0x0003e20000000800 */
[----:B------:R-:W-:Y:S01]  /*0230*/  BAR.SYNC.DEFER_BLOCKING 0x0 ;  /* 0x0000000000007b1d */ /* 0x000fe20000010000 */
[----:B------:R-:W-:Y:S01]  /*0240*/  ISETP.GT.U32.AND P0, PT, R0, 0x3, PT ;  /* 0x000000030000780c */ /* 0x000fe20003f04070 */
[----:B------:R-:W-:-:S12]  /*0250*/  IMAD.MOV.U32 R0, RZ, RZ, R5 ;  /* 0x000000ffff007224 */ /* 0x000fd800078e0005 */
[----:B-1----:R-:W-:Y:S05]  /*0260*/  @P0 BRA `(.L_x_1) ;  /* 0xfffffffc00d40947 */ /* 0x002fea000383ffff */
.L_x_0:
[----:B------:R-:W-:Y:S05]  /*0270*/  @P1 EXIT ;  /* 0x000000000000194d */ /* 0x000fea0003800000 */
[----:B------:R-:W1:Y:S01]  /*0280*/  S2UR UR5, SR_CgaCtaId ;  /* 0x00000000000579c3 */ /* 0x000e620000008800 */
[----:B------:R-:W-:-:S07]  /*0290*/  UMOV UR4, 0x400 ;  /* 0x0000040000047882 */ /* 0x000fce0000000000 */
[----:B------:R-:W2:Y:S01]  /*02a0*/  LDC.64 R2, c[0x0][0x388] ;  /* 0x0000e200ff027b82 */ /* 0x000ea20000000a00 */
[----:B-1----:R-:W-:Y:S01]  /*02b0*/  ULEA UR4, UR5, UR4, 0x18 ;  /* 0x0000000405047291 */ /* 0x002fe2000f8ec0ff */
[----:B--2---:R-:W-:-:S08]  /*02c0*/  IMAD.WIDE.U32 R2, R9, 0x4, R2 ;  /* 0x0000000409027825 */ /* 0x004fd000078e0002 */
[----:B------:R-:W1:Y:S04]  /*02d0*/  LDS R5, [UR4] ;  /* 0x00000004ff057984 */ /* 0x000e680008000800 */
[----:B-1----:R-:W-:Y:S01]  /*02e0*/  STG.E desc[UR6][R2.64], R5 ;  /* 0x0000000502007986 */ /* 0x002fe2000c101906 */
[----:B------:R-:W-:Y:S05]  /*02f0*/  EXIT ;  /* 0x000000000000794d */ /* 0x000fea0003800000 */
.L_x_2:
[----:B------:R-:W-:-:S00]  /*0300*/  BRA `(.L_x_2) ;  /* 0xfffffffc00fc7947 */ /* 0x000fc0000383ffff */
[----:B------:R-:W-:-:S00]  /*0310*/  NOP ;  /* 0x0000000000007918 */ /* 0x000fc00000000000 */
        /* <DEDUP_REMOVED lines=14> */
.L_x_3:


//--------------------- .nv.shared._Z16reduction_kernelPKfPfi --------------------------
	.section	.nv.shared._Z16reduction_kernelPKfPfi,"aw",@nobits
	.sectionflags	@""
	.align	4
.nv.shared._Z16reduction_kernelPKfPfi:
	.zero		2048


//--------------------- .nv.shared.reserved.0     --------------------------
	.section	.nv.shared.reserved.0,"aw",@nobits
	.weak		__nv_reservedSMEM_offset_0_alias
	.size		__nv_reservedSMEM_offset_0_alias, 0, 64
	.other		__nv_reservedSMEM_offset_0_alias,@"STO_CUDA_RESERVED_SHARED STV_DEFAULT"
__nv_reservedSMEM_offset_0_alias:
	.zero		0
	.zero		64


//--------------------- .nv.constant0._Z16reduction_kernelPKfPfi --------------------------
	.section	.nv.constant0._Z16reduction_kernelPKfPfi,"a",@progbits
	.sectionflags	@""
	.align	4
.nv.constant0._Z16reduction_kernelPKfPfi:
	.zero		916


//--------------------- SYMBOLS --------------------------

	.type		.nv.reservedSmem.offset0,@object
	.size		.nv.reservedSmem.offset0,0x4
	.type		.nv.reservedSmem.cap,@object
	.size		.nv.reservedSmem.cap,0x4
